//
// Generated by NVIDIA NVVM Compiler
//
// Compiler Build ID: CL-36424714
// Cuda compilation tools, release 13.0, V13.0.88
// Based on NVVM 20.0.0
//

.version 9.0
.target sm_100
.address_size 64

	// .globl	_Z7mat_mulPiS_S_
// _ZZ7mat_mulPiS_S_E3s_A has been demoted
// _ZZ7mat_mulPiS_S_E3s_B has been demoted

.visible .entry _Z7mat_mulPiS_S_(
	.param .u64 .ptr .align 1 _Z7mat_mulPiS_S__param_0,
	.param .u64 .ptr .align 1 _Z7mat_mulPiS_S__param_1,
	.param .u64 .ptr .align 1 _Z7mat_mulPiS_S__param_2
)
{
	.reg .pred 	%p<11>;
	.reg .b16 	%rs<3>;
	.reg .b32 	%r<186>;
	.reg .b64 	%rd<13>;
	// demoted variable
	.shared .align 4 .b8 _ZZ7mat_mulPiS_S_E3s_A[4096];
	// demoted variable
	.shared .align 4 .b8 _ZZ7mat_mulPiS_S_E3s_B[4096];
	ld.param.u64 	%rd4, [_Z7mat_mulPiS_S__param_0];
	ld.param.u64 	%rd5, [_Z7mat_mulPiS_S__param_1];
	ld.param.u64 	%rd3, [_Z7mat_mulPiS_S__param_2];
	cvta.to.global.u64 	%rd1, %rd5;
	cvta.to.global.u64 	%rd2, %rd4;
	mov.u32 	%r50, %ctaid.x;
	mov.u32 	%r1, %ntid.x;
	mov.u32 	%r2, %tid.x;
	mad.lo.s32 	%r51, %r50, %r1, %r2;
	mov.u32 	%r52, %ctaid.y;
	mov.u32 	%r3, %ntid.y;
	mul.lo.s32 	%r4, %r52, %r3;
	mov.u32 	%r53, %tid.y;
	add.s32 	%r5, %r4, %r53;
	cvt.u16.u32 	%rs1, %r1;
	div.u16 	%rs2, 1024, %rs1;
	cvt.u32.u16 	%r6, %rs2;
	shl.b32 	%r54, %r51, 10;
	or.b32  	%r7, %r54, %r53;
	shl.b32 	%r55, %r2, 7;
	mov.u32 	%r56, _ZZ7mat_mulPiS_S_E3s_A;
	add.s32 	%r8, %r56, %r55;
	shl.b32 	%r57, %r53, 2;
	add.s32 	%r9, %r8, %r57;
	mov.u32 	%r58, _ZZ7mat_mulPiS_S_E3s_B;
	add.s32 	%r11, %r58, %r57;
	add.s32 	%r10, %r11, %r55;
	and.b32  	%r12, %r1, 15;
	and.b32  	%r13, %r1, 7;
	and.b32  	%r14, %r1, 2032;
	and.b32  	%r15, %r1, 3;
	and.b32  	%r59, %r1, -16;
	neg.s32 	%r16, %r59;
	add.s32 	%r17, %r8, 32;
	add.s32 	%r18, %r11, 1024;
	mov.b32 	%r185, 0;
	mov.u32 	%r171, %r185;
$L__BB0_1:
	setp.lt.u32 	%p1, %r1, 16;
	mad.lo.s32 	%r62, %r171, %r3, %r7;
	mul.wide.u32 	%rd6, %r62, 4;
	add.s64 	%rd7, %rd2, %rd6;
	ld.global.u32 	%r63, [%rd7];
	st.shared.u32 	[%r9], %r63;
	mad.lo.s32 	%r64, %r171, %r1, %r2;
	shl.b32 	%r65, %r64, 10;
	add.s32 	%r66, %r65, %r5;
	mul.wide.u32 	%rd8, %r66, 4;
	add.s64 	%rd9, %rd1, %rd8;
	ld.global.u32 	%r67, [%rd9];
	st.shared.u32 	[%r10], %r67;
	bar.sync 	0;
	mov.b32 	%r181, 0;
	@%p1 bra 	$L__BB0_4;
	mov.u32 	%r172, %r18;
	mov.u32 	%r173, %r17;
	mov.u32 	%r174, %r16;
$L__BB0_3:
	.pragma "nounroll";
	ld.shared.u32 	%r68, [%r173+-32];
	ld.shared.u32 	%r69, [%r172+-1024];
	mad.lo.s32 	%r70, %r69, %r68, %r185;
	ld.shared.u32 	%r71, [%r173+-28];
	ld.shared.u32 	%r72, [%r172+-896];
	mad.lo.s32 	%r73, %r72, %r71, %r70;
	ld.shared.u32 	%r74, [%r173+-24];
	ld.shared.u32 	%r75, [%r172+-768];
	mad.lo.s32 	%r76, %r75, %r74, %r73;
	ld.shared.u32 	%r77, [%r173+-20];
	ld.shared.u32 	%r78, [%r172+-640];
	mad.lo.s32 	%r79, %r78, %r77, %r76;
	ld.shared.u32 	%r80, [%r173+-16];
	ld.shared.u32 	%r81, [%r172+-512];
	mad.lo.s32 	%r82, %r81, %r80, %r79;
	ld.shared.u32 	%r83, [%r173+-12];
	ld.shared.u32 	%r84, [%r172+-384];
	mad.lo.s32 	%r85, %r84, %r83, %r82;
	ld.shared.u32 	%r86, [%r173+-8];
	ld.shared.u32 	%r87, [%r172+-256];
	mad.lo.s32 	%r88, %r87, %r86, %r85;
	ld.shared.u32 	%r89, [%r173+-4];
	ld.shared.u32 	%r90, [%r172+-128];
	mad.lo.s32 	%r91, %r90, %r89, %r88;
	ld.shared.u32 	%r92, [%r173];
	ld.shared.u32 	%r93, [%r172];
	mad.lo.s32 	%r94, %r93, %r92, %r91;
	ld.shared.u32 	%r95, [%r173+4];
	ld.shared.u32 	%r96, [%r172+128];
	mad.lo.s32 	%r97, %r96, %r95, %r94;
	ld.shared.u32 	%r98, [%r173+8];
	ld.shared.u32 	%r99, [%r172+256];
	mad.lo.s32 	%r100, %r99, %r98, %r97;
	ld.shared.u32 	%r101, [%r173+12];
	ld.shared.u32 	%r102, [%r172+384];
	mad.lo.s32 	%r103, %r102, %r101, %r100;
	ld.shared.u32 	%r104, [%r173+16];
	ld.shared.u32 	%r105, [%r172+512];
	mad.lo.s32 	%r106, %r105, %r104, %r103;
	ld.shared.u32 	%r107, [%r173+20];
	ld.shared.u32 	%r108, [%r172+640];
	mad.lo.s32 	%r109, %r108, %r107, %r106;
	ld.shared.u32 	%r110, [%r173+24];
	ld.shared.u32 	%r111, [%r172+768];
	mad.lo.s32 	%r112, %r111, %r110, %r109;
	ld.shared.u32 	%r113, [%r173+28];
	ld.shared.u32 	%r114, [%r172+896];
	mad.lo.s32 	%r185, %r114, %r113, %r112;
	add.s32 	%r174, %r174, 16;
	add.s32 	%r173, %r173, 64;
	add.s32 	%r172, %r172, 2048;
	setp.ne.s32 	%p2, %r174, 0;
	mov.u32 	%r181, %r14;
	@%p2 bra 	$L__BB0_3;
$L__BB0_4:
	setp.eq.s32 	%p3, %r12, 0;
	@%p3 bra 	$L__BB0_14;
	add.s32 	%r116, %r12, -1;
	setp.lt.u32 	%p4, %r116, 7;
	@%p4 bra 	$L__BB0_7;
	shl.b32 	%r117, %r181, 2;
	add.s32 	%r118, %r8, %r117;
	ld.shared.u32 	%r119, [%r118];
	shl.b32 	%r120, %r181, 7;
	add.s32 	%r121, %r11, %r120;
	ld.shared.u32 	%r122, [%r121];
	mad.lo.s32 	%r123, %r122, %r119, %r185;
	ld.shared.u32 	%r124, [%r118+4];
	ld.shared.u32 	%r125, [%r121+128];
	mad.lo.s32 	%r126, %r125, %r124, %r123;
	ld.shared.u32 	%r127, [%r118+8];
	ld.shared.u32 	%r128, [%r121+256];
	mad.lo.s32 	%r129, %r128, %r127, %r126;
	ld.shared.u32 	%r130, [%r118+12];
	ld.shared.u32 	%r131, [%r121+384];
	mad.lo.s32 	%r132, %r131, %r130, %r129;
	ld.shared.u32 	%r133, [%r118+16];
	ld.shared.u32 	%r134, [%r121+512];
	mad.lo.s32 	%r135, %r134, %r133, %r132;
	ld.shared.u32 	%r136, [%r118+20];
	ld.shared.u32 	%r137, [%r121+640];
	mad.lo.s32 	%r138, %r137, %r136, %r135;
	ld.shared.u32 	%r139, [%r118+24];
	ld.shared.u32 	%r140, [%r121+768];
	mad.lo.s32 	%r141, %r140, %r139, %r138;
	ld.shared.u32 	%r142, [%r118+28];
	ld.shared.u32 	%r143, [%r121+896];
	mad.lo.s32 	%r185, %r143, %r142, %r141;
	add.s32 	%r181, %r181, 8;
$L__BB0_7:
	setp.eq.s32 	%p5, %r13, 0;
	@%p5 bra 	$L__BB0_14;
	add.s32 	%r145, %r13, -1;
	setp.lt.u32 	%p6, %r145, 3;
	@%p6 bra 	$L__BB0_10;
	shl.b32 	%r146, %r181, 2;
	add.s32 	%r147, %r8, %r146;
	ld.shared.u32 	%r148, [%r147];
	shl.b32 	%r149, %r181, 7;
	add.s32 	%r150, %r11, %r149;
	ld.shared.u32 	%r151, [%r150];
	mad.lo.s32 	%r152, %r151, %r148, %r185;
	ld.shared.u32 	%r153, [%r147+4];
	ld.shared.u32 	%r154, [%r150+128];
	mad.lo.s32 	%r155, %r154, %r153, %r152;
	ld.shared.u32 	%r156, [%r147+8];
	ld.shared.u32 	%r157, [%r150+256];
	mad.lo.s32 	%r158, %r157, %r156, %r155;
	ld.shared.u32 	%r159, [%r147+12];
	ld.shared.u32 	%r160, [%r150+384];
	mad.lo.s32 	%r185, %r160, %r159, %r158;
	add.s32 	%r181, %r181, 4;
$L__BB0_10:
	setp.eq.s32 	%p7, %r15, 0;
	@%p7 bra 	$L__BB0_14;
	setp.eq.s32 	%p8, %r15, 1;
	shl.b32 	%r161, %r181, 2;
	add.s32 	%r42, %r8, %r161;
	ld.shared.u32 	%r162, [%r42];
	shl.b32 	%r163, %r181, 7;
	add.s32 	%r43, %r11, %r163;
	ld.shared.u32 	%r164, [%r43];
	mad.lo.s32 	%r185, %r164, %r162, %r185;
	@%p8 bra 	$L__BB0_14;
	setp.eq.s32 	%p9, %r15, 2;
	ld.shared.u32 	%r165, [%r42+4];
	ld.shared.u32 	%r166, [%r43+128];
	mad.lo.s32 	%r185, %r166, %r165, %r185;
	@%p9 bra 	$L__BB0_14;
	ld.shared.u32 	%r167, [%r42+8];
	ld.shared.u32 	%r168, [%r43+256];
	mad.lo.s32 	%r185, %r168, %r167, %r185;
$L__BB0_14:
	bar.sync 	0;
	add.s32 	%r171, %r171, 1;
	setp.ne.s32 	%p10, %r171, %r6;
	@%p10 bra 	$L__BB0_1;
	cvta.to.global.u64 	%rd10, %rd3;
	add.s32 	%r169, %r7, %r4;
	mul.wide.s32 	%rd11, %r169, 4;
	add.s64 	%rd12, %rd10, %rd11;
	st.global.u32 	[%rd12], %r185;
	ret;

}


// ===== COMPILED SASS (sm_100) =====

	.target	sm_100

	.elftype	@"ET_EXEC"


//--------------------- .note.nv.tkinfo           --------------------------
	.section	.note.nv.tkinfo,"",@"SHT_NOTE"
	.sectionflags	@"SHF_NOTE_NV_TKINFO"
	.tkinfo
        /*0018*/ 	.word	0x00000002
        /*0030*/ 	.string	""
        /*0030*/ 	.string	"ptxas"
        /*0030*/ 	.string	"Cuda compilation tools, release 13.0, V13.0.88"
        /*0030*/ 	.string	"Build cuda_13.0.r13.0/compiler.36424714_0"
        /*0030*/ 	.string	"-arch sm_100 -m 64 "



//--------------------- .note.nv.cuinfo           --------------------------
	.section	.note.nv.cuinfo,"",@"SHT_NOTE"
	.sectionflags	@"SHF_NOTE_NV_CUINFO"
        /*0018*/ 	.short	0x0002
        /*001a*/ 	.short	0x0064
        /*001c*/ 	.short	0x0082
	.zero		2


//--------------------- .nv.info                  --------------------------
	.section	.nv.info,"",@"SHT_CUDA_INFO"
	.align	4


	//----- nvinfo : EIATTR_REGCOUNT
	.align		4
        /*0000*/ 	.byte	0x04, 0x2f
        /*0002*/ 	.short	(.L_1 - .L_0)
	.align		4
.L_0:
        /*0004*/ 	.word	index@(_Z7mat_mulPiS_S_)
        /*0008*/ 	.word	0x00000020


	//----- nvinfo : EIATTR_FRAME_SIZE
	.align		4
.L_1:
        /*000c*/ 	.byte	0x04, 0x11
        /*000e*/ 	.short	(.L_3 - .L_2)
	.align		4
.L_2:
        /*0010*/ 	.word	index@($__internal_0_$__cuda_sm20_div_u16)
        /*0014*/ 	.word	0x00000000


	//----- nvinfo : EIATTR_FRAME_SIZE
	.align		4
.L_3:
        /*0018*/ 	.byte	0x04, 0x11
        /*001a*/ 	.short	(.L_5 - .L_4)
	.align		4
.L_4:
        /*001c*/ 	.word	index@(_Z7mat_mulPiS_S_)
        /*0020*/ 	.word	0x00000000


	//----- nvinfo : EIATTR_MIN_STACK_SIZE
	.align		4
.L_5:
        /*0024*/ 	.byte	0x04, 0x12
        /*0026*/ 	.short	(.L_7 - .L_6)
	.align		4
.L_6:
        /*0028*/ 	.word	index@(_Z7mat_mulPiS_S_)
        /*002c*/ 	.word	0x00000000
.L_7:


//--------------------- .nv.compat                --------------------------
	.section	.nv.compat,"",@"SHT_CUDA_COMPAT_INFO"
	.align	4
        /*0000*/ 	.byte	0x02, 0x09, 0x00, 0x00, 0x02, 0x02, 0x01, 0x00, 0x02, 0x05, 0x05, 0x00, 0x03, 0x07, 0x01, 0x01
        /*0010*/ 	.byte	0x02, 0x03, 0x00, 0x00, 0x02, 0x06, 0x01, 0x00, 0x04, 0x0b, 0x08, 0x00, 0x01, 0x00, 0x00, 0x00
        /*0020*/ 	.byte	0x00, 0x00, 0x00, 0x00


//--------------------- .nv.info._Z7mat_mulPiS_S_ --------------------------
	.section	.nv.info._Z7mat_mulPiS_S_,"",@"SHT_CUDA_INFO"
	.sectionflags	@""
	.align	4


	//----- nvinfo : EIATTR_CUDA_API_VERSION
	.align		4
        /*0000*/ 	.byte	0x04, 0x37
        /*0002*/ 	.short	(.L_9 - .L_8)
.L_8:
        /*0004*/ 	.word	0x00000082


	//----- nvinfo : EIATTR_KPARAM_INFO
	.align		4
.L_9:
        /*0008*/ 	.byte	0x04, 0x17
        /*000a*/ 	.short	(.L_11 - .L_10)
.L_10:
        /*000c*/ 	.word	0x00000000
        /*0010*/ 	.short	0x0002
        /*0012*/ 	.short	0x0010
        /*0014*/ 	.byte	0x00, 0xf5, 0x21, 0x00


	//----- nvinfo : EIATTR_KPARAM_INFO
	.align		4
.L_11:
        /*0018*/ 	.byte	0x04, 0x17
        /*001a*/ 	.short	(.L_13 - .L_12)
.L_12:
        /*001c*/ 	.word	0x00000000
        /*0020*/ 	.short	0x0001
        /*0022*/ 	.short	0x0008
        /*0024*/ 	.byte	0x00, 0xf5, 0x21, 0x00


	//----- nvinfo : EIATTR_KPARAM_INFO
	.align		4
.L_13:
        /*0028*/ 	.byte	0x04, 0x17
        /*002a*/ 	.short	(.L_15 - .L_14)
.L_14:
        /*002c*/ 	.word	0x00000000
        /*0030*/ 	.short	0x0000
        /*0032*/ 	.short	0x0000
        /*0034*/ 	.byte	0x00, 0xf5, 0x21, 0x00


	//----- nvinfo : EIATTR_SPARSE_MMA_MASK
	.align		4
.L_15:
        /*0038*/ 	.byte	0x03, 0x50
        /*003a*/ 	.short	0x0000


	//----- nvinfo : EIATTR_MAXREG_COUNT
	.align		4
        /*003c*/ 	.byte	0x03, 0x1b
        /*003e*/ 	.short	0x00ff


	//----- nvinfo : EIATTR_NUM_BARRIERS
	.align		4
        /*0040*/ 	.byte	0x02, 0x4c
        /*0042*/ 	.byte	0x01
	.zero		1


	//----- nvinfo : EIATTR_MERCURY_ISA_VERSION
	.align		4
        /*0044*/ 	.byte	0x03, 0x5f
        /*0046*/ 	.short	0x0101


	//----- nvinfo : EIATTR_UNUSED_LOAD_BYTE_OFFSET
	.align		4
        /*0048*/ 	.byte	0x04, 0x44
        /*004a*/ 	.short	(.L_17 - .L_16)


	//   ....[0]....
.L_16:
        /*004c*/ 	.word	0x00000920
        /*0050*/ 	.word	0x00000fff


	//----- nvinfo : EIATTR_VRC_CTA_INIT_COUNT
	.align		4
.L_17:
        /*0054*/ 	.byte	0x02, 0x4a
	.zero		1
	.zero		1


	//----- nvinfo : EIATTR_EXIT_INSTR_OFFSETS
	.align		4
        /*0058*/ 	.byte	0x04, 0x1c
        /*005a*/ 	.short	(.L_19 - .L_18)


	//   ....[0]....
.L_18:
        /*005c*/ 	.word	0x00000a10


	//----- nvinfo : EIATTR_CRS_STACK_SIZE
	.align		4
.L_19:
        /*0060*/ 	.byte	0x04, 0x1e
        /*0062*/ 	.short	(.L_21 - .L_20)
.L_20:
        /*0064*/ 	.word	0x00000000


	//----- nvinfo : EIATTR_CBANK_PARAM_SIZE
	.align		4
.L_21:
        /*0068*/ 	.byte	0x03, 0x19
        /*006a*/ 	.short	0x0018


	//----- nvinfo : EIATTR_PARAM_CBANK
	.align		4
        /*006c*/ 	.byte	0x04, 0x0a
        /*006e*/ 	.short	(.L_23 - .L_22)
	.align		4
.L_22:
        /*0070*/ 	.word	index@(.nv.constant0._Z7mat_mulPiS_S_)
        /*0074*/ 	.short	0x0380
        /*0076*/ 	.short	0x0018


	//----- nvinfo : EIATTR_SW_WAR
	.align		4
.L_23:
        /*0078*/ 	.byte	0x04, 0x36
        /*007a*/ 	.short	(.L_25 - .L_24)
.L_24:
        /*007c*/ 	.word	0x00000008
.L_25:


//--------------------- .nv.callgraph             --------------------------
	.section	.nv.callgraph,"",@"SHT_CUDA_CALLGRAPH"
	.align	4
	.sectionentsize	8
	.align		4
        /*0000*/ 	.word	0x00000000
	.align		4
        /*0004*/ 	.word	0xffffffff
	.align		4
        /*0008*/ 	.word	0x00000000
	.align		4
        /*000c*/ 	.word	0xfffffffe
	.align		4
        /*0010*/ 	.word	0x00000000
	.align		4
        /*0014*/ 	.word	0xfffffffd
	.align		4
        /*0018*/ 	.word	0x00000000
	.align		4
        /*001c*/ 	.word	0xfffffffc


//--------------------- .text._Z7mat_mulPiS_S_    --------------------------
	.section	.text._Z7mat_mulPiS_S_,"ax",@progbits
	.align	128
        .global         _Z7mat_mulPiS_S_
        .type           _Z7mat_mulPiS_S_,@function
        .size           _Z7mat_mulPiS_S_,(.L_x_7 - _Z7mat_mulPiS_S_)
        .other          _Z7mat_mulPiS_S_,@"STO_CUDA_ENTRY STV_DEFAULT"
_Z7mat_mulPiS_S_:
.text._Z7mat_mulPiS_S_:
[----:B------:R-:W-:Y:S01]  /*0000*/  LDC R1, c[0x0][0x37c] ;  /* 0x0000df00ff017b82 */ /* 0x000fe20000000800 */
[----:B------:R-:W0:Y:S07]  /*0010*/  S2R R0, SR_TID.X ;  /* 0x0000000000007919 */ /* 0x000e2e0000002100 */
[----:B------:R-:W1:Y:S01]  /*0020*/  S2UR UR4, SR_CTAID.Y ;  /* 0x00000000000479c3 */ /* 0x000e620000002600 */
[----:B------:R-:W2:Y:S07]  /*0030*/  S2R R18, SR_TID.Y ;  /* 0x0000000000127919 */ /* 0x000eae0000002200 */
[----:B------:R-:W3:Y:S01]  /*0040*/  LDC R3, c[0x0][0x360] ;  /* 0x0000d800ff037b82 */ /* 0x000ee20000000800 */
[----:B------:R-:W1:Y:S07]  /*0050*/  LDCU UR8, c[0x0][0x364] ;  /* 0x00006c80ff0877ac */ /* 0x000e6e0008000800 */
[----:B------:R-:W0:Y:S01]  /*0060*/  S2UR UR5, SR_CTAID.X ;  /* 0x00000000000579c3 */ /* 0x000e220000002500 */
[----:B-1----:R-:W-:Y:S01]  /*0070*/  UIMAD UR4, UR4, UR8, URZ ;  /* 0x00000008040472a4 */ /* 0x002fe2000f8e02ff */
[----:B---3--:R-:W-:-:S05]  /*0080*/  LOP3.LUT R2, R3, 0xffff, RZ, 0xc0, !PT ;  /* 0x0000ffff03027812 */ /* 0x008fca00078ec0ff */
[----:B--2---:R-:W-:Y:S01]  /*0090*/  IADD3 R21, PT, PT, R18, UR4, RZ ;  /* 0x0000000412157c10 */ /* 0x004fe2000fffe0ff */
[----:B0-----:R-:W-:Y:S01]  /*00a0*/  IMAD R6, R3, UR5, R0 ;  /* 0x0000000503067c24 */ /* 0x001fe2000f8e0200 */
[----:B------:R-:W-:-:S07]  /*00b0*/  MOV R9, 0xd0 ;  /* 0x000000d000097802 */ /* 0x000fce0000000f00 */
[----:B------:R-:W-:Y:S05]  /*00c0*/  CALL.REL.NOINC `($__internal_0_$__cuda_sm20_div_u16) ;  /* 0x0000000800547944 */ /* 0x000fea0003c00000 */
[----:B------:R-:W0:Y:S01]  /*00d0*/  S2UR UR7, SR_CgaCtaId ;  /* 0x00000000000779c3 */ /* 0x000e220000008800 */
[----:B------:R-:W-:Y:S01]  /*00e0*/  UMOV UR5, 0x400 ;  /* 0x0000040000057882 */ /* 0x000fe20000000000 */
[----:B------:R-:W-:Y:S01]  /*00f0*/  SHF.L.U32 R7, R6, 0xa, RZ ;  /* 0x0000000a06077819 */ /* 0x000fe200000006ff */
[----:B------:R-:W-:Y:S01]  /*0100*/  UIADD3 UR6, UPT, UPT, UR5, 0x1000, URZ ;  /* 0x0000100005067890 */ /* 0x000fe2000fffe0ff */
[----:B------:R-:W-:Y:S01]  /*0110*/  LOP3.LUT R4, R3, 0xfffffff0, RZ, 0xc0, !PT ;  /* 0xfffffff003047812 */ /* 0x000fe200078ec0ff */
[----:B------:R-:W-:Y:S01]  /*0120*/  HFMA2 R5, -RZ, RZ, 0, 0 ;  /* 0x00000000ff057431 */ /* 0x000fe200000001ff */
[----:B------:R-:W-:Y:S01]  /*0130*/  LOP3.LUT R20, R7, R18, RZ, 0xfc, !PT ;  /* 0x0000001207147212 */ /* 0x000fe200078efcff */
[----:B------:R-:W-:Y:S01]  /*0140*/  IMAD.MOV.U32 R25, RZ, RZ, RZ ;  /* 0x000000ffff197224 */ /* 0x000fe200078e00ff */
[----:B------:R-:W-:Y:S01]  /*0150*/  LOP3.LUT R2, R2, 0xffff, RZ, 0xc0, !PT ;  /* 0x0000ffff02027812 */ /* 0x000fe200078ec0ff */
[----:B------:R-:W1:Y:S01]  /*0160*/  LDCU.64 UR10, c[0x0][0x358] ;  /* 0x00006b00ff0a77ac */ /* 0x000e620008000a00 */
[----:B------:R-:W-:-:S02]  /*0170*/  LOP3.LUT R15, R3, 0xf, RZ, 0xc0, !PT ;  /* 0x0000000f030f7812 */ /* 0x000fc400078ec0ff */
[C---:B------:R-:W-:Y:S02]  /*0180*/  LOP3.LUT R14, R3.reuse, 0x7, RZ, 0xc0, !PT ;  /* 0x00000007030e7812 */ /* 0x040fe400078ec0ff */
[C---:B------:R-:W-:Y:S02]  /*0190*/  LOP3.LUT R13, R3.reuse, 0x7f0, RZ, 0xc0, !PT ;  /* 0x000007f0030d7812 */ /* 0x040fe400078ec0ff */
[----:B------:R-:W-:Y:S02]  /*01a0*/  LOP3.LUT R12, R3, 0x3, RZ, 0xc0, !PT ;  /* 0x00000003030c7812 */ /* 0x000fe400078ec0ff */
[----:B------:R-:W-:Y:S01]  /*01b0*/  IADD3 R4, PT, PT, -R4, RZ, RZ ;  /* 0x000000ff04047210 */ /* 0x000fe20007ffe1ff */
[----:B0-----:R-:W-:Y:S02]  /*01c0*/  ULEA UR5, UR7, UR5, 0x18 ;  /* 0x0000000507057291 */ /* 0x001fe4000f8ec0ff */
[----:B------:R-:W-:-:S04]  /*01d0*/  ULEA UR6, UR7, UR6, 0x18 ;  /* 0x0000000607067291 */ /* 0x000fc8000f8ec0ff */
[----:B------:R-:W-:Y:S02]  /*01e0*/  LEA R19, R0, UR5, 0x7 ;  /* 0x0000000500137c11 */ /* 0x000fe4000f8e38ff */
[C---:B------:R-:W-:Y:S02]  /*01f0*/  LEA R17, R18.reuse, UR6, 0x2 ;  /* 0x0000000612117c11 */ /* 0x040fe4000f8e10ff */
[----:B------:R-:W-:Y:S01]  /*0200*/  IADD3 R7, PT, PT, R19, 0x20, RZ ;  /* 0x0000002013077810 */ /* 0x000fe20007ffe0ff */
[----:B------:R-:W-:Y:S01]  /*0210*/  IMAD R18, R18, 0x4, R19 ;  /* 0x0000000412127824 */ /* 0x000fe200078e0213 */
[----:B------:R-:W-:Y:S01]  /*0220*/  LEA R16, R0, R17, 0x7 ;  /* 0x0000001100107211 */ /* 0x000fe200078e38ff */
[----:B-1----:R-:W-:-:S07]  /*0230*/  VIADD R6, R17, 0x400 ;  /* 0x0000040011067836 */ /* 0x002fce0000000000 */
.L_x_5:
[----:B0-----:R-:W0:Y:S01]  /*0240*/  LDC.64 R10, c[0x0][0x380] ;  /* 0x0000e000ff0a7b82 */ /* 0x001e220000000a00 */
[----:B------:R-:W-:Y:S02]  /*0250*/  IMAD R22, R3, R5, R0 ;  /* 0x0000000503167224 */ /* 0x000fe400078e0200 */
[----:B------:R-:W-:-:S03]  /*0260*/  IMAD R23, R5, UR8, R20 ;  /* 0x0000000805177c24 */ /* 0x000fc6000f8e0214 */
[----:B------:R-:W-:Y:S02]  /*0270*/  LEA R27, R22, R21, 0xa ;  /* 0x00000015161b7211 */ /* 0x000fe400078e50ff */
[----:B------:R-:W1:Y:S01]  /*0280*/  LDC.64 R8, c[0x0][0x388] ;  /* 0x0000e200ff087b82 */ /* 0x000e620000000a00 */
[----:B0-----:R-:W-:-:S06]  /*0290*/  IMAD.WIDE.U32 R10, R23, 0x4, R10 ;  /* 0x00000004170a7825 */ /* 0x001fcc00078e000a */
[----:B------:R-:W2:Y:S01]  /*02a0*/  LDG.E R11, desc[UR10][R10.64] ;  /* 0x0000000a0a0b7981 */ /* 0x000ea2000c1e1900 */
[----:B-1----:R-:W-:-:S06]  /*02b0*/  IMAD.WIDE.U32 R8, R27, 0x4, R8 ;  /* 0x000000041b087825 */ /* 0x002fcc00078e0008 */
[----:B------:R-:W3:Y:S01]  /*02c0*/  LDG.E R9, desc[UR10][R8.64] ;  /* 0x0000000a08097981 */ /* 0x000ee2000c1e1900 */
[----:B------:R-:W-:Y:S02]  /*02d0*/  ISETP.GE.U32.AND P1, PT, R3, 0x10, PT ;  /* 0x000000100300780c */ /* 0x000fe40003f26070 */
[----:B------:R-:W-:Y:S01]  /*02e0*/  IADD3 R5, PT, PT, R5, 0x1, RZ ;  /* 0x0000000105057810 */ /* 0x000fe20007ffe0ff */
[----:B------:R-:W-:-:S03]  /*02f0*/  IMAD.MOV.U32 R22, RZ, RZ, RZ ;  /* 0x000000ffff167224 */ /* 0x000fc600078e00ff */
[----:B------:R-:W-:Y:S01]  /*0300*/  ISETP.NE.AND P0, PT, R5, R2, PT ;  /* 0x000000020500720c */ /* 0x000fe20003f05270 */
[----:B--2---:R0:W-:Y:S04]  /*0310*/  STS [R18], R11 ;  /* 0x0000000b12007388 */ /* 0x0041e80000000800 */
[----:B---3--:R0:W-:Y:S01]  /*0320*/  STS [R16], R9 ;  /* 0x0000000910007388 */ /* 0x0081e20000000800 */
[----:B------:R-:W-:Y:S06]  /*0330*/  BAR.SYNC.DEFER_BLOCKING 0x0 ;  /* 0x0000000000007b1d */ /* 0x000fec0000010000 */
[----:B------:R-:W-:Y:S05]  /*0340*/  @!P1 BRA `(.L_x_0) ;  /* 0x0000000000b49947 */ /* 0x000fea0003800000 */
[----:B------:R-:W-:Y:S01]  /*0350*/  MOV R24, R6 ;  /* 0x0000000600187202 */ /* 0x000fe20000000f00 */
[----:B------:R-:W-:Y:S01]  /*0360*/  IMAD.MOV.U32 R22, RZ, RZ, R4 ;  /* 0x000000ffff167224 */ /* 0x000fe200078e0004 */
[----:B------:R-:W-:-:S07]  /*0370*/  MOV R23, R7 ;  /* 0x0000000700177202 */ /* 0x000fce0000000f00 */
.L_x_1:
[----:B------:R-:W-:Y:S01]  /*0380*/  LDS R26, [R24+-0x400] ;  /* 0xfffc0000181a7984 */ /* 0x000fe20000000800 */
[----:B------:R-:W-:-:S03]  /*0390*/  IADD3 R22, PT, PT, R22, 0x10, RZ ;  /* 0x0000001016167810 */ /* 0x000fc60007ffe0ff */
[----:B0-----:R-:W0:Y:S01]  /*03a0*/  LDS.128 R8, [R23+-0x20] ;  /* 0xffffe00017087984 */ /* 0x001e220000000c00 */
[----:B------:R-:W-:Y:S01]  /*03b0*/  ISETP.NE.AND P1, PT, R22, RZ, PT ;  /* 0x000000ff1600720c */ /* 0x000fe20003f25270 */
[----:B0-----:R-:W-:Y:S02]  /*03c0*/  IMAD R8, R8, R26, R25 ;  /* 0x0000001a08087224 */ /* 0x001fe400078e0219 */
[----:B------:R-:W0:Y:S04]  /*03d0*/  LDS R25, [R24+-0x380] ;  /* 0xfffc800018197984 */ /* 0x000e280000000800 */
[----:B------:R-:W-:Y:S01]  /*03e0*/  LDS R26, [R24+-0x200] ;  /* 0xfffe0000181a7984 */ /* 0x000fe20000000800 */
[----:B0-----:R-:W-:-:S03]  /*03f0*/  IMAD R9, R25, R9, R8 ;  /* 0x0000000919097224 */ /* 0x001fc600078e0208 */
[----:B------:R-:W0:Y:S04]  /*0400*/  LDS R8, [R24+-0x300] ;  /* 0xfffd000018087984 */ /* 0x000e280000000800 */
[----:B------:R-:W1:Y:S01]  /*0410*/  LDS R25, [R24+-0x280] ;  /* 0xfffd800018197984 */ /* 0x000e620000000800 */
[----:B0-----:R-:W-:-:S04]  /*0420*/  IMAD R8, R8, R10, R9 ;  /* 0x0000000a08087224 */ /* 0x001fc800078e0209 */
[----:B-1----:R-:W-:Y:S02]  /*0430*/  IMAD R25, R25, R11, R8 ;  /* 0x0000000b19197224 */ /* 0x002fe400078e0208 */
[----:B------:R-:W0:Y:S02]  /*0440*/  LDS.128 R8, [R23+-0x10] ;  /* 0xfffff00017087984 */ /* 0x000e240000000c00 */
[----:B0-----:R-:W-:Y:S02]  /*0450*/  IMAD R8, R8, R26, R25 ;  /* 0x0000001a08087224 */ /* 0x001fe400078e0219 */
[----:B------:R-:W0:Y:S04]  /*0460*/  LDS R25, [R24+-0x180] ;  /* 0xfffe800018197984 */ /* 0x000e280000000800 */
[----:B------:R-:W-:Y:S01]  /*0470*/  LDS R26, [R24] ;  /* 0x00000000181a7984 */ /* 0x000fe20000000800 */
[----:B0-----:R-:W-:-:S03]  /*0480*/  IMAD R9, R25, R9, R8 ;  /* 0x0000000919097224 */ /* 0x001fc600078e0208 */
[----:B------:R-:W0:Y:S04]  /*0490*/  LDS R8, [R24+-0x100] ;  /* 0xffff000018087984 */ /* 0x000e280000000800 */
[----:B------:R-:W1:Y:S01]  /*04a0*/  LDS R25, [R24+-0x80] ;  /* 0xffff800018197984 */ /* 0x000e620000000800 */
[----:B0-----:R-:W-:-:S04]  /*04b0*/  IMAD R8, R8, R10, R9 ;  /* 0x0000000a08087224 */ /* 0x001fc800078e0209 */
[----:B-1----:R-:W-:Y:S02]  /*04c0*/  IMAD R25, R25, R11, R8 ;  /* 0x0000000b19197224 */ /* 0x002fe400078e0208 */
[----:B------:R-:W0:Y:S02]  /*04d0*/  LDS.128 R8, [R23] ;  /* 0x0000000017087984 */ /* 0x000e240000000c00 */
[----:B0-----:R-:W-:Y:S02]  /*04e0*/  IMAD R8, R8, R26, R25 ;  /* 0x0000001a08087224 */ /* 0x001fe400078e0219 */
[----:B------:R-:W0:Y:S04]  /*04f0*/  LDS R25, [R24+0x80] ;  /* 0x0000800018197984 */ /* 0x000e280000000800 */
[----:B------:R-:W-:Y:S01]  /*0500*/  LDS R26, [R24+0x200] ;  /* 0x00020000181a7984 */ /* 0x000fe20000000800 */
[----:B0-----:R-:W-:-:S03]  /*0510*/  IMAD R9, R25, R9, R8 ;  /* 0x0000000919097224 */ /* 0x001fc600078e0208 */
[----:B------:R-:W0:Y:S04]  /*0520*/  LDS R8, [R24+0x100] ;  /* 0x0001000018087984 */ /* 0x000e280000000800 */
[----:B------:R-:W1:Y:S01]  /*0530*/  LDS R25, [R24+0x180] ;  /* 0x0001800018197984 */ /* 0x000e620000000800 */
[----:B0-----:R-:W-:-:S04]  /*0540*/  IMAD R8, R8, R10, R9 ;  /* 0x0000000a08087224 */ /* 0x001fc800078e0209 */
[----:B-1----:R-:W-:Y:S02]  /*0550*/  IMAD R25, R25, R11, R8 ;  /* 0x0000000b19197224 */ /* 0x002fe400078e0208 */
[----:B------:R0:W1:Y:S02]  /*0560*/  LDS.128 R8, [R23+0x10] ;  /* 0x0000100017087984 */ /* 0x0000640000000c00 */
[----:B0-----:R-:W-:Y:S01]  /*0570*/  IADD3 R23, PT, PT, R23, 0x40, RZ ;  /* 0x0000004017177810 */ /* 0x001fe20007ffe0ff */
[----:B-1----:R-:W-:Y:S02]  /*0580*/  IMAD R8, R8, R26, R25 ;  /* 0x0000001a08087224 */ /* 0x002fe400078e0219 */
[----:B------:R-:W0:Y:S04]  /*0590*/  LDS R25, [R24+0x280] ;  /* 0x0002800018197984 */ /* 0x000e280000000800 */
[----:B------:R-:W1:Y:S01]  /*05a0*/  LDS R26, [R24+0x300] ;  /* 0x00030000181a7984 */ /* 0x000e620000000800 */
[----:B0-----:R-:W-:-:S03]  /*05b0*/  IMAD R9, R25, R9, R8 ;  /* 0x0000000919097224 */ /* 0x001fc600078e0208 */
[----:B------:R0:W2:Y:S01]  /*05c0*/  LDS R25, [R24+0x380] ;  /* 0x0003800018197984 */ /* 0x0000a20000000800 */
[----:B-1----:R-:W-:Y:S02]  /*05d0*/  IMAD R10, R26, R10, R9 ;  /* 0x0000000a1a0a7224 */ /* 0x002fe400078e0209 */
[----:B0-----:R-:W-:Y:S02]  /*05e0*/  VIADD R24, R24, 0x800 ;  /* 0x0000080018187836 */ /* 0x001fe40000000000 */
[----:B--2---:R-:W-:Y:S01]  /*05f0*/  IMAD R25, R25, R11, R10 ;  /* 0x0000000b19197224 */ /* 0x004fe200078e020a */
[----:B------:R-:W-:Y:S06]  /*0600*/  @P1 BRA `(.L_x_1) ;  /* 0xfffffffc005c1947 */ /* 0x000fec000383ffff */
[----:B------:R-:W-:-:S07]  /*0610*/  MOV R22, R13 ;  /* 0x0000000d00167202 */ /* 0x000fce0000000f00 */
.L_x_0:
[----:B------:R-:W-:-:S13]  /*0620*/  ISETP.NE.AND P1, PT, R15, RZ, PT ;  /* 0x000000ff0f00720c */ /* 0x000fda0003f25270 */
[----:B------:R-:W-:Y:S05]  /*0630*/  @!P1 BRA `(.L_x_2) ;  /* 0x0000000000dc9947 */ /* 0x000fea0003800000 */
[----:B------:R-:W-:Y:S02]  /*0640*/  IADD3 R8, PT, PT, R15, -0x1, RZ ;  /* 0xffffffff0f087810 */ /* 0x000fe40007ffe0ff */
[----:B------:R-:W-:Y:S02]  /*0650*/  ISETP.NE.AND P2, PT, R14, RZ, PT ;  /* 0x000000ff0e00720c */ /* 0x000fe40003f45270 */
[----:B------:R-:W-:-:S13]  /*0660*/  ISETP.GE.U32.AND P1, PT, R8, 0x7, PT ;  /* 0x000000070800780c */ /* 0x000fda0003f26070 */
[----:B------:R-:W-:Y:S05]  /*0670*/  @!P1 BRA `(.L_x_3) ;  /* 0x0000000000549947 */ /* 0x000fea0003800000 */
[C---:B------:R-:W-:Y:S01]  /*0680*/  IMAD R23, R22.reuse, 0x80, R17 ;  /* 0x0000008016177824 */ /* 0x040fe200078e0211 */
[C---:B------:R-:W-:Y:S02]  /*0690*/  LEA R24, R22.reuse, R19, 0x2 ;  /* 0x0000001316187211 */ /* 0x040fe400078e10ff */
[----:B------:R-:W-:Y:S02]  /*06a0*/  IADD3 R22, PT, PT, R22, 0x8, RZ ;  /* 0x0000000816167810 */ /* 0x000fe40007ffe0ff */
[----:B------:R-:W-:Y:S04]  /*06b0*/  LDS R26, [R23] ;  /* 0x00000000171a7984 */ /* 0x000fe80000000800 */
[----:B0-----:R-:W0:Y:S04]  /*06c0*/  LDS.128 R8, [R24] ;  /* 0x0000000018087984 */ /* 0x001e280000000c00 */
[----:B------:R-:W-:Y:S04]  /*06d0*/  LDS R29, [R23+0x280] ;  /* 0x00028000171d7984 */ /* 0x000fe80000000800 */
[----:B------:R-:W-:Y:S01]  /*06e0*/  LDS R27, [R23+0x300] ;  /* 0x00030000171b7984 */ /* 0x000fe20000000800 */
[----:B0-----:R-:W-:-:S03]  /*06f0*/  IMAD R8, R8, R26, R25 ;  /* 0x0000001a08087224 */ /* 0x001fc600078e0219 */
[----:B------:R-:W0:Y:S04]  /*0700*/  LDS R25, [R23+0x80] ;  /* 0x0000800017197984 */ /* 0x000e280000000800 */
[----:B------:R-:W-:Y:S01]  /*0710*/  LDS R26, [R23+0x180] ;  /* 0x00018000171a7984 */ /* 0x000fe20000000800 */
[----:B0-----:R-:W-:-:S03]  /*0720*/  IMAD R9, R25, R9, R8 ;  /* 0x0000000919097224 */ /* 0x001fc600078e0208 */
[----:B------:R-:W0:Y:S04]  /*0730*/  LDS R8, [R23+0x100] ;  /* 0x0001000017087984 */ /* 0x000e280000000800 */
[----:B------:R-:W-:Y:S01]  /*0740*/  LDS R25, [R23+0x200] ;  /* 0x0002000017197984 */ /* 0x000fe20000000800 */
[----:B0-----:R-:W-:-:S04]  /*0750*/  IMAD R8, R8, R10, R9 ;  /* 0x0000000a08087224 */ /* 0x001fc800078e0209 */
[----:B------:R-:W-:Y:S02]  /*0760*/  IMAD R28, R26, R11, R8 ;  /* 0x0000000b1a1c7224 */ /* 0x000fe400078e0208 */
[----:B------:R-:W0:Y:S04]  /*0770*/  LDS.128 R8, [R24+0x10] ;  /* 0x0000100018087984 */ /* 0x000e280000000c00 */
[----:B------:R-:W1:Y:S01]  /*0780*/  LDS R26, [R23+0x380] ;  /* 0x00038000171a7984 */ /* 0x000e620000000800 */
[----:B0-----:R-:W-:-:S04]  /*0790*/  IMAD R8, R8, R25, R28 ;  /* 0x0000001908087224 */ /* 0x001fc800078e021c */
[----:B------:R-:W-:-:S04]  /*07a0*/  IMAD R8, R29, R9, R8 ;  /* 0x000000091d087224 */ /* 0x000fc800078e0208 */
[----:B------:R-:W-:-:S04]  /*07b0*/  IMAD R8, R27, R10, R8 ;  /* 0x0000000a1b087224 */ /* 0x000fc800078e0208 */
[----:B-1----:R-:W-:-:S07]  /*07c0*/  IMAD R25, R26, R11, R8 ;  /* 0x0000000b1a197224 */ /* 0x002fce00078e0208 */
.L_x_3:
[----:B------:R-:W-:Y:S05]  /*07d0*/  @!P2 BRA `(.L_x_2) ;  /* 0x000000000074a947 */ /* 0x000fea0003800000 */
[----:B------:R-:W-:Y:S01]  /*07e0*/  VIADD R8, R14, 0xffffffff ;  /* 0xffffffff0e087836 */ /* 0x000fe20000000000 */
[----:B------:R-:W-:-:S04]  /*07f0*/  ISETP.NE.AND P2, PT, R12, RZ, PT ;  /* 0x000000ff0c00720c */ /* 0x000fc80003f45270 */
[----:B------:R-:W-:-:S13]  /*0800*/  ISETP.GE.U32.AND P1, PT, R8, 0x3, PT ;  /* 0x000000030800780c */ /* 0x000fda0003f26070 */
[----:B------:R-:W-:Y:S05]  /*0810*/  @!P1 BRA `(.L_x_4) ;  /* 0x0000000000309947 */ /* 0x000fea0003800000 */
[C---:B------:R-:W-:Y:S02]  /*0820*/  LEA R8, R22.reuse, R19, 0x2 ;  /* 0x0000001316087211 */ /* 0x040fe400078e10ff */
[C---:B------:R-:W-:Y:S01]  /*0830*/  LEA R23, R22.reuse, R17, 0x7 ;  /* 0x0000001116177211 */ /* 0x040fe200078e38ff */
[----:B------:R-:W-:-:S03]  /*0840*/  VIADD R22, R22, 0x4 ;  /* 0x0000000416167836 */ /* 0x000fc60000000000 */
[----:B0-----:R-:W-:Y:S04]  /*0850*/  LDS.128 R8, [R8] ;  /* 0x0000000008087984 */ /* 0x001fe80000000c00 */
[----:B------:R-:W0:Y:S04]  /*0860*/  LDS R24, [R23] ;  /* 0x0000000017187984 */ /* 0x000e280000000800 */
[----:B------:R-:W1:Y:S04]  /*0870*/  LDS R26, [R23+0x80] ;  /* 0x00008000171a7984 */ /* 0x000e680000000800 */
[----:B------:R-:W-:Y:S01]  /*0880*/  LDS R27, [R23+0x180] ;  /* 0x00018000171b7984 */ /* 0x000fe20000000800 */
[----:B0-----:R-:W-:-:S03]  /*0890*/  IMAD R24, R8, R24, R25 ;  /* 0x0000001808187224 */ /* 0x001fc600078e0219 */
[----:B------:R-:W0:Y:S01]  /*08a0*/  LDS R25, [R23+0x100] ;  /* 0x0001000017197984 */ /* 0x000e220000000800 */
[----:B-1----:R-:W-:-:S04]  /*08b0*/  IMAD R9, R26, R9, R24 ;  /* 0x000000091a097224 */ /* 0x002fc800078e0218 */
[----:B0-----:R-:W-:-:S04]  /*08c0*/  IMAD R10, R25, R10, R9 ;  /* 0x0000000a190a7224 */ /* 0x001fc800078e0209 */
[----:B------:R-:W-:-:S07]  /*08d0*/  IMAD R25, R27, R11, R10 ;  /* 0x0000000b1b197224 */ /* 0x000fce00078e020a */
.L_x_4:
[----:B------:R-:W-:Y:S05]  /*08e0*/  @!P2 BRA `(.L_x_2) ;  /* 0x000000000030a947 */ /* 0x000fea0003800000 */
[C---:B------:R-:W-:Y:S02]  /*08f0*/  LEA R8, R22.reuse, R19, 0x2 ;  /* 0x0000001316087211 */ /* 0x040fe400078e10ff */
[----:B------:R-:W-:Y:S02]  /*0900*/  LEA R23, R22, R17, 0x7 ;  /* 0x0000001116177211 */ /* 0x000fe400078e38ff */
[----:B------:R-:W-:Y:S02]  /*0910*/  ISETP.NE.AND P1, PT, R12, 0x1, PT ;  /* 0x000000010c00780c */ /* 0x000fe40003f25270 */
[----:B0-----:R-:W-:Y:S04]  /*0920*/  LDS.128 R8, [R8] ;  /* 0x0000000008087984 */ /* 0x001fe80000000c00 */
[----:B------:R-:W0:Y:S02]  /*0930*/  LDS R22, [R23] ;  /* 0x0000000017167984 */ /* 0x000e240000000800 */
[----:B0-----:R-:W-:-:S05]  /*0940*/  IMAD R25, R8, R22, R25 ;  /* 0x0000001608197224 */ /* 0x001fca00078e0219 */
[----:B------:R-:W-:Y:S05]  /*0950*/  @!P1 BRA `(.L_x_2) ;  /* 0x0000000000149947 */ /* 0x000fea0003800000 */
[----:B------:R-:W-:Y:S01]  /*0960*/  ISETP.NE.AND P1, PT, R12, 0x2, PT ;  /* 0x000000020c00780c */ /* 0x000fe20003f25270 */
[----:B------:R-:W0:-:S12]  /*0970*/  LDS R8, [R23+0x80] ;  /* 0x0000800017087984 */ /* 0x000e180000000800 */
[----:B------:R-:W1:Y:S01]  /*0980*/  @P1 LDS R11, [R23+0x100] ;  /* 0x00010000170b1984 */ /* 0x000e620000000800 */
[----:B0-----:R-:W-:-:S04]  /*0990*/  IMAD R25, R8, R9, R25 ;  /* 0x0000000908197224 */ /* 0x001fc800078e0219 */
[----:B-1----:R-:W-:-:S07]  /*09a0*/  @P1 IMAD R25, R11, R10, R25 ;  /* 0x0000000a0b191224 */ /* 0x002fce00078e0219 */
.L_x_2:
[----:B------:R-:W-:Y:S06]  /*09b0*/  BAR.SYNC.DEFER_BLOCKING 0x0 ;  /* 0x0000000000007b1d */ /* 0x000fec0000010000 */
[----:B------:R-:W-:Y:S05]  /*09c0*/  @P0 BRA `(.L_x_5) ;  /* 0xfffffff8001c0947 */ /* 0x000fea000383ffff */
[----:B------:R-:W1:Y:S01]  /*09d0*/  LDC.64 R2, c[0x0][0x390] ;  /* 0x0000e400ff027b82 */ /* 0x000e620000000a00 */
[----:B------:R-:W-:-:S04]  /*09e0*/  VIADD R5, R20, UR4 ;  /* 0x0000000414057c36 */ /* 0x000fc80008000000 */
[----:B-1----:R-:W-:-:S05]  /*09f0*/  IMAD.WIDE R2, R5, 0x4, R2 ;  /* 0x0000000405027825 */ /* 0x002fca00078e0202 */
[----:B------:R-:W-:Y:S01]  /*0a00*/  STG.E desc[UR10][R2.64], R25 ;  /* 0x0000001902007986 */ /* 0x000fe2000c10190a */
[----:B------:R-:W-:Y:S05]  /*0a10*/  EXIT ;  /* 0x000000000000794d */ /* 0x000fea0003800000 */
        .weak           $__internal_0_$__cuda_sm20_div_u16
        .type           $__internal_0_$__cuda_sm20_div_u16,@function
        .size           $__internal_0_$__cuda_sm20_div_u16,(.L_x_7 - $__internal_0_$__cuda_sm20_div_u16)
$__internal_0_$__cuda_sm20_div_u16:
[----:B------:R-:W0:Y:S01]  /*0a20*/  I2F.U16 R4, R2 ;  /* 0x0000000200047306 */ /* 0x000e220000101000 */
[----:B------:R-:W-:Y:S01]  /*0a30*/  HFMA2 R5, -RZ, RZ, 15, 0 ;  /* 0x4b800000ff057431 */ /* 0x000fe200000001ff */
[C---:B0-----:R-:W-:Y:S02]  /*0a40*/  FSETP.GEU.AND P1, PT, |R4|.reuse, 1.175494350822287508e-38, PT ;  /* 0x008000000400780b */ /* 0x041fe40003f2e200 */
[----:B------:R-:W-:Y:S02]  /*0a50*/  FSETP.GT.AND P0, PT, |R4|, 8.50705917302346158658e+37, PT ;  /* 0x7e8000000400780b */ /* 0x000fe40003f04200 */
[----:B------:R-:W-:-:S04]  /*0a60*/  FSEL R5, R5, 1, !P1 ;  /* 0x3f80000005057808 */ /* 0x000fc80004800000 */
[----:B------:R-:W-:Y:S02]  /*0a70*/  FSEL R5, R5, 0.25, !P0 ;  /* 0x3e80000005057808 */ /* 0x000fe40004000000 */
[----:B------:R-:W-:-:S03]  /*0a80*/  ISETP.NE.U32.AND P0, PT, R2, RZ, PT ;  /* 0x000000ff0200720c */ /* 0x000fc60003f05070 */
[----:B------:R-:W-:-:S04]  /*0a90*/  FMUL R7, R4, R5 ;  /* 0x0000000504077220 */ /* 0x000fc80000400000 */
[----:B------:R-:W0:Y:S02]  /*0aa0*/  MUFU.RCP R4, R7 ;  /* 0x0000000700047308 */ /* 0x000e240000001000 */
[----:B0-----:R-:W-:Y:S01]  /*0ab0*/  FMUL R5, R5, R4 ;  /* 0x0000000405057220 */ /* 0x001fe20000400000 */
[----:B------:R-:W-:-:S04]  /*0ac0*/  I2FP.F32.U32.RZ R4, 0x400 ;  /* 0x0000040000047845 */ /* 0x000fc8000020d000 */
[----:B------:R-:W-:-:S05]  /*0ad0*/  IADD3 R5, PT, PT, R5, 0x2, RZ ;  /* 0x0000000205057810 */ /* 0x000fca0007ffe0ff */
[----:B------:R-:W-:Y:S01]  /*0ae0*/  FMUL.RZ R8, R4, R5 ;  /* 0x0000000504087220 */ /* 0x000fe2000040c000 */
[----:B------:R-:W-:Y:S01]  /*0af0*/  HFMA2 R5, -RZ, RZ, 0, 0 ;  /* 0x00000000ff057431 */ /* 0x000fe200000001ff */
[----:B------:R-:W-:-:S04]  /*0b00*/  MOV R4, R9 ;  /* 0x0000000900047202 */ /* 0x000fc80000000f00 */
[----:B------:R-:W0:Y:S02]  /*0b10*/  F2I.U32.TRUNC.NTZ R8, R8 ;  /* 0x0000000800087305 */ /* 0x000e24000020f000 */
[----:B0-----:R-:W-:Y:S01]  /*0b20*/  LOP3.LUT R2, R8, 0xffff, RZ, 0xc0, !PT ;  /* 0x0000ffff08027812 */ /* 0x001fe200078ec0ff */
[----:B------:R-:W-:Y:S01]  /*0b30*/  @!P0 IMAD.MOV.U32 R2, RZ, RZ, -0x1 ;  /* 0xffffffffff028424 */ /* 0x000fe200078e00ff */
[----:B------:R-:W-:Y:S06]  /*0b40*/  RET.REL.NODEC R4 `(_Z7mat_mulPiS_S_) ;  /* 0xfffffff4042c7950 */ /* 0x000fec0003c3ffff */
.L_x_6:
[----:B------:R-:W-:-:S00]  /*0b50*/  BRA `(.L_x_6) ;  /* 0xfffffffc00fc7947 */ /* 0x000fc0000383ffff */
[----:B------:R-:W-:-:S00]  /*0b60*/  NOP ;  /* 0x0000000000007918 */ /* 0x000fc00000000000 */
        /* <DEDUP_REMOVED lines=9> */
.L_x_7:


//--------------------- .nv.shared._Z7mat_mulPiS_S_ --------------------------
	.section	.nv.shared._Z7mat_mulPiS_S_,"aw",@nobits
	.sectionflags	@""
	.align	4
.nv.shared._Z7mat_mulPiS_S_:
	.zero		9216


//--------------------- .nv.shared.reserved.0     --------------------------
	.section	.nv.shared.reserved.0,"aw",@nobits
	.weak		__nv_reservedSMEM_offset_0_alias
	.size		__nv_reservedSMEM_offset_0_alias, 0, 64
	.other		__nv_reservedSMEM_offset_0_alias,@"STO_CUDA_RESERVED_SHARED STV_DEFAULT"
__nv_reservedSMEM_offset_0_alias:
	.zero		0
	.zero		64


//--------------------- .nv.constant0._Z7mat_mulPiS_S_ --------------------------
	.section	.nv.constant0._Z7mat_mulPiS_S_,"a",@progbits
	.sectionflags	@""
	.align	4
.nv.constant0._Z7mat_mulPiS_S_:
	.zero		920


//--------------------- SYMBOLS --------------------------

	.type		.nv.reservedSmem.offset0,@object
	.size		.nv.reservedSmem.offset0,0x4
	.type		.nv.reservedSmem.cap,@object
	.size		.nv.reservedSmem.cap,0x4
